//
// Generated by NVIDIA NVVM Compiler
//
// Compiler Build ID: CL-36424714
// Cuda compilation tools, release 13.0, V13.0.88
// Based on NVVM 20.0.0
//

.version 9.0
.target sm_100
.address_size 64

	// .globl	mandelbrot

.visible .entry mandelbrot(
	.param .u64 .ptr .align 1 mandelbrot_param_0,
	.param .u32 mandelbrot_param_1,
	.param .u32 mandelbrot_param_2,
	.param .u32 mandelbrot_param_3,
	.param .u32 mandelbrot_param_4,
	.param .u32 mandelbrot_param_5
)
{
	.reg .pred 	%p<8>;
	.reg .b32 	%r<25>;
	.reg .b32 	%f<16>;
	.reg .b64 	%rd<5>;
	.reg .b64 	%fd<16>;

	ld.param.u64 	%rd1, [mandelbrot_param_0];
	ld.param.u32 	%r6, [mandelbrot_param_1];
	ld.param.u32 	%r10, [mandelbrot_param_2];
	ld.param.u32 	%r8, [mandelbrot_param_3];
	ld.param.u32 	%r9, [mandelbrot_param_4];
	ld.param.u32 	%r11, [mandelbrot_param_5];
	mov.u32 	%r12, %ntid.x;
	mov.u32 	%r13, %ctaid.x;
	mov.u32 	%r14, %tid.x;
	mad.lo.s32 	%r15, %r12, %r13, %r14;
	div.s32 	%r1, %r15, %r8;
	mul.lo.s32 	%r16, %r1, %r10;
	sub.s32 	%r17, %r15, %r16;
	sub.s32 	%r18, %r11, %r9;
	setp.ge.s32 	%p1, %r1, %r18;
	setp.ge.s32 	%p2, %r17, %r10;
	or.pred  	%p3, %p1, %p2;
	@%p3 bra 	$L__BB0_5;
	add.s32 	%r20, %r1, %r9;
	cvt.rn.f64.s32 	%fd3, %r20;
	mul.f64 	%fd1, %fd3, 0d4010000000000000;
	setp.lt.s32 	%p4, %r6, 1;
	mov.b32 	%r24, 0;
	@%p4 bra 	$L__BB0_4;
	cvt.rn.f64.s32 	%fd4, %r8;
	div.rn.f64 	%fd5, %fd1, %fd4;
	add.f64 	%fd6, %fd5, 0dC000000000000000;
	cvt.rn.f32.f64 	%f7, %fd6;
	cvt.f64.f32 	%fd2, %f7;
	cvt.rn.f64.s32 	%fd7, %r10;
	cvt.rn.f64.s32 	%fd8, %r17;
	mul.f64 	%fd9, %fd8, 0d4010000000000000;
	div.rn.f64 	%fd10, %fd9, %fd7;
	add.f64 	%fd11, %fd10, 0dC000000000000000;
	cvt.rn.f32.f64 	%f1, %fd11;
	mov.b32 	%r24, 0;
	mov.f32 	%f14, 0f00000000;
	mov.f32 	%f15, %f14;
$L__BB0_3:
	add.s32 	%r24, %r24, 1;
	mul.f32 	%f8, %f15, %f15;
	mul.f32 	%f9, %f14, %f14;
	sub.f32 	%f10, %f8, %f9;
	add.f32 	%f4, %f10, %f1;
	cvt.f64.f32 	%fd12, %f15;
	add.f64 	%fd13, %fd12, %fd12;
	cvt.f64.f32 	%fd14, %f14;
	fma.rn.f64 	%fd15, %fd13, %fd14, %fd2;
	cvt.rn.f32.f64 	%f14, %fd15;
	mul.f32 	%f11, %f14, %f14;
	fma.rn.f32 	%f12, %f4, %f4, %f11;
	setp.lt.s32 	%p5, %r24, %r6;
	setp.le.f32 	%p6, %f12, 0f40800000;
	and.pred  	%p7, %p5, %p6;
	mov.f32 	%f15, %f4;
	@%p7 bra 	$L__BB0_3;
$L__BB0_4:
	mad.lo.s32 	%r22, %r1, %r8, %r17;
	cvta.to.global.u64 	%rd2, %rd1;
	mul.wide.s32 	%rd3, %r22, 4;
	add.s64 	%rd4, %rd2, %rd3;
	st.global.u32 	[%rd4], %r24;
$L__BB0_5:
	ret;

}


// ===== COMPILED SASS (sm_100) =====

	.target	sm_100

	.elftype	@"ET_EXEC"


//--------------------- .note.nv.tkinfo           --------------------------
	.section	.note.nv.tkinfo,"",@"SHT_NOTE"
	.sectionflags	@"SHF_NOTE_NV_TKINFO"
	.tkinfo
        /*0018*/ 	.word	0x00000002
        /*0030*/ 	.string	""
        /*0030*/ 	.string	"ptxas"
        /*0030*/ 	.string	"Cuda compilation tools, release 13.0, V13.0.88"
        /*0030*/ 	.string	"Build cuda_13.0.r13.0/compiler.36424714_0"
        /*0030*/ 	.string	"-arch sm_100 -m 64 "



//--------------------- .note.nv.cuinfo           --------------------------
	.section	.note.nv.cuinfo,"",@"SHT_NOTE"
	.sectionflags	@"SHF_NOTE_NV_CUINFO"
        /*0018*/ 	.short	0x0002
        /*001a*/ 	.short	0x0064
        /*001c*/ 	.short	0x0082
	.zero		2


//--------------------- .nv.info                  --------------------------
	.section	.nv.info,"",@"SHT_CUDA_INFO"
	.align	4


	//----- nvinfo : EIATTR_REGCOUNT
	.align		4
        /*0000*/ 	.byte	0x04, 0x2f
        /*0002*/ 	.short	(.L_1 - .L_0)
	.align		4
.L_0:
        /*0004*/ 	.word	index@(mandelbrot)
        /*0008*/ 	.word	0x0000001c


	//----- nvinfo : EIATTR_FRAME_SIZE
	.align		4
.L_1:
        /*000c*/ 	.byte	0x04, 0x11
        /*000e*/ 	.short	(.L_3 - .L_2)
	.align		4
.L_2:
        /*0010*/ 	.word	index@($__internal_0_$__cuda_sm20_div_rn_f64_full)
        /*0014*/ 	.word	0x00000000


	//----- nvinfo : EIATTR_FRAME_SIZE
	.align		4
.L_3:
        /*0018*/ 	.byte	0x04, 0x11
        /*001a*/ 	.short	(.L_5 - .L_4)
	.align		4
.L_4:
        /*001c*/ 	.word	index@(mandelbrot)
        /*0020*/ 	.word	0x00000000


	//----- nvinfo : EIATTR_MIN_STACK_SIZE
	.align		4
.L_5:
        /*0024*/ 	.byte	0x04, 0x12
        /*0026*/ 	.short	(.L_7 - .L_6)
	.align		4
.L_6:
        /*0028*/ 	.word	index@(mandelbrot)
        /*002c*/ 	.word	0x00000000
.L_7:


//--------------------- .nv.compat                --------------------------
	.section	.nv.compat,"",@"SHT_CUDA_COMPAT_INFO"
	.align	4
        /*0000*/ 	.byte	0x02, 0x09, 0x00, 0x00, 0x02, 0x02, 0x01, 0x00, 0x02, 0x05, 0x05, 0x00, 0x03, 0x07, 0x01, 0x01
        /*0010*/ 	.byte	0x02, 0x03, 0x00, 0x00, 0x02, 0x06, 0x01, 0x00, 0x04, 0x0b, 0x08, 0x00, 0x01, 0x00, 0x00, 0x00
        /*0020*/ 	.byte	0x00, 0x00, 0x00, 0x00


//--------------------- .nv.info.mandelbrot       --------------------------
	.section	.nv.info.mandelbrot,"",@"SHT_CUDA_INFO"
	.sectionflags	@""
	.align	4


	//----- nvinfo : EIATTR_CUDA_API_VERSION
	.align		4
        /*0000*/ 	.byte	0x04, 0x37
        /*0002*/ 	.short	(.L_9 - .L_8)
.L_8:
        /*0004*/ 	.word	0x00000082


	//----- nvinfo : EIATTR_KPARAM_INFO
	.align		4
.L_9:
        /*0008*/ 	.byte	0x04, 0x17
        /*000a*/ 	.short	(.L_11 - .L_10)
.L_10:
        /*000c*/ 	.word	0x00000000
        /*0010*/ 	.short	0x0005
        /*0012*/ 	.short	0x0018
        /*0014*/ 	.byte	0x00, 0xf0, 0x11, 0x00


	//----- nvinfo : EIATTR_KPARAM_INFO
	.align		4
.L_11:
        /*0018*/ 	.byte	0x04, 0x17
        /*001a*/ 	.short	(.L_13 - .L_12)
.L_12:
        /*001c*/ 	.word	0x00000000
        /*0020*/ 	.short	0x0004
        /*0022*/ 	.short	0x0014
        /*0024*/ 	.byte	0x00, 0xf0, 0x11, 0x00


	//----- nvinfo : EIATTR_KPARAM_INFO
	.align		4
.L_13:
        /*0028*/ 	.byte	0x04, 0x17
        /*002a*/ 	.short	(.L_15 - .L_14)
.L_14:
        /*002c*/ 	.word	0x00000000
        /*0030*/ 	.short	0x0003
        /*0032*/ 	.short	0x0010
        /*0034*/ 	.byte	0x00, 0xf0, 0x11, 0x00


	//----- nvinfo : EIATTR_KPARAM_INFO
	.align		4
.L_15:
        /*0038*/ 	.byte	0x04, 0x17
        /*003a*/ 	.short	(.L_17 - .L_16)
.L_16:
        /*003c*/ 	.word	0x00000000
        /*0040*/ 	.short	0x0002
        /*0042*/ 	.short	0x000c
        /*0044*/ 	.byte	0x00, 0xf0, 0x11, 0x00


	//----- nvinfo : EIATTR_KPARAM_INFO
	.align		4
.L_17:
        /*0048*/ 	.byte	0x04, 0x17
        /*004a*/ 	.short	(.L_19 - .L_18)
.L_18:
        /*004c*/ 	.word	0x00000000
        /*0050*/ 	.short	0x0001
        /*0052*/ 	.short	0x0008
        /*0054*/ 	.byte	0x00, 0xf0, 0x11, 0x00


	//----- nvinfo : EIATTR_KPARAM_INFO
	.align		4
.L_19:
        /*0058*/ 	.byte	0x04, 0x17
        /*005a*/ 	.short	(.L_21 - .L_20)
.L_20:
        /*005c*/ 	.word	0x00000000
        /*0060*/ 	.short	0x0000
        /*0062*/ 	.short	0x0000
        /*0064*/ 	.byte	0x00, 0xf5, 0x21, 0x00


	//----- nvinfo : EIATTR_SPARSE_MMA_MASK
	.align		4
.L_21:
        /*0068*/ 	.byte	0x03, 0x50
        /*006a*/ 	.short	0x0000


	//----- nvinfo : EIATTR_MAXREG_COUNT
	.align		4
        /*006c*/ 	.byte	0x03, 0x1b
        /*006e*/ 	.short	0x00ff


	//----- nvinfo : EIATTR_MERCURY_ISA_VERSION
	.align		4
        /*0070*/ 	.byte	0x03, 0x5f
        /*0072*/ 	.short	0x0101


	//----- nvinfo : EIATTR_VRC_CTA_INIT_COUNT
	.align		4
        /*0074*/ 	.byte	0x02, 0x4a
	.zero		1
	.zero		1


	//----- nvinfo : EIATTR_EXIT_INSTR_OFFSETS
	.align		4
        /*0078*/ 	.byte	0x04, 0x1c
        /*007a*/ 	.short	(.L_23 - .L_22)


	//   ....[0]....
.L_22:
        /*007c*/ 	.word	0x00000250


	//   ....[1]....
        /*0080*/ 	.word	0x00000800


	//----- nvinfo : EIATTR_CRS_STACK_SIZE
	.align		4
.L_23:
        /*0084*/ 	.byte	0x04, 0x1e
        /*0086*/ 	.short	(.L_25 - .L_24)
.L_24:
        /*0088*/ 	.word	0x00000000


	//----- nvinfo : EIATTR_CBANK_PARAM_SIZE
	.align		4
.L_25:
        /*008c*/ 	.byte	0x03, 0x19
        /*008e*/ 	.short	0x001c


	//----- nvinfo : EIATTR_PARAM_CBANK
	.align		4
        /*0090*/ 	.byte	0x04, 0x0a
        /*0092*/ 	.short	(.L_27 - .L_26)
	.align		4
.L_26:
        /*0094*/ 	.word	index@(.nv.constant0.mandelbrot)
        /*0098*/ 	.short	0x0380
        /*009a*/ 	.short	0x001c


	//----- nvinfo : EIATTR_SW_WAR
	.align		4
.L_27:
        /*009c*/ 	.byte	0x04, 0x36
        /*009e*/ 	.short	(.L_29 - .L_28)
.L_28:
        /*00a0*/ 	.word	0x00000008
.L_29:


//--------------------- .nv.callgraph             --------------------------
	.section	.nv.callgraph,"",@"SHT_CUDA_CALLGRAPH"
	.align	4
	.sectionentsize	8
	.align		4
        /*0000*/ 	.word	0x00000000
	.align		4
        /*0004*/ 	.word	0xffffffff
	.align		4
        /*0008*/ 	.word	0x00000000
	.align		4
        /*000c*/ 	.word	0xfffffffe
	.align		4
        /*0010*/ 	.word	0x00000000
	.align		4
        /*0014*/ 	.word	0xfffffffd
	.align		4
        /*0018*/ 	.word	0x00000000
	.align		4
        /*001c*/ 	.word	0xfffffffc


//--------------------- .text.mandelbrot          --------------------------
	.section	.text.mandelbrot,"ax",@progbits
	.align	128
        .global         mandelbrot
        .type           mandelbrot,@function
        .size           mandelbrot,(.L_x_12 - mandelbrot)
        .other          mandelbrot,@"STO_CUDA_ENTRY STV_DEFAULT"
mandelbrot:
.text.mandelbrot:
[----:B------:R-:W-:Y:S08]  /*0000*/  LDC R1, c[0x0][0x37c] ;  /* 0x0000df00ff017b82 */ /* 0x000ff00000000800 */
[----:B------:R-:W0:Y:S01]  /*0010*/  LDC R15, c[0x0][0x390] ;  /* 0x0000e400ff0f7b82 */ /* 0x000e220000000800 */
[----:B------:R-:W1:Y:S01]  /*0020*/  S2R R0, SR_CTAID.X ;  /* 0x0000000000007919 */ /* 0x000e620000002500 */
[----:B------:R-:W1:Y:S01]  /*0030*/  LDCU UR4, c[0x0][0x360] ;  /* 0x00006c00ff0477ac */ /* 0x000e620008000800 */
[----:B------:R-:W1:Y:S01]  /*0040*/  S2R R5, SR_TID.X ;  /* 0x0000000000057919 */ /* 0x000e620000002100 */
[----:B------:R-:W2:Y:S01]  /*0050*/  LDCU UR5, c[0x0][0x38c] ;  /* 0x00007180ff0577ac */ /* 0x000ea20008000800 */
[----:B------:R-:W3:Y:S01]  /*0060*/  LDCU UR6, c[0x0][0x394] ;  /* 0x00007280ff0677ac */ /* 0x000ee20008000800 */
[----:B0-----:R-:W-:-:S04]  /*0070*/  IABS R7, R15 ;  /* 0x0000000f00077213 */ /* 0x001fc80000000000 */
[----:B------:R-:W0:Y:S01]  /*0080*/  I2F.RP R4, R7 ;  /* 0x0000000700047306 */ /* 0x000e220000209400 */
[----:B-1----:R-:W-:Y:S01]  /*0090*/  IMAD R0, R0, UR4, R5 ;  /* 0x0000000400007c24 */ /* 0x002fe2000f8e0205 */
[----:B------:R-:W3:Y:S06]  /*00a0*/  LDCU UR4, c[0x0][0x398] ;  /* 0x00007300ff0477ac */ /* 0x000eec0008000800 */
[----:B0-----:R-:W0:Y:S01]  /*00b0*/  MUFU.RCP R4, R4 ;  /* 0x0000000400047308 */ /* 0x001e220000001000 */
[----:B---3--:R-:W-:Y:S01]  /*00c0*/  UIADD3 UR4, UPT, UPT, UR4, -UR6, URZ ;  /* 0x8000000604047290 */ /* 0x008fe2000fffe0ff */
[----:B0-----:R-:W-:Y:S01]  /*00d0*/  VIADD R2, R4, 0xffffffe ;  /* 0x0ffffffe04027836 */ /* 0x001fe20000000000 */
[----:B------:R-:W-:-:S05]  /*00e0*/  IABS R4, R0 ;  /* 0x0000000000047213 */ /* 0x000fca0000000000 */
[----:B------:R0:W1:Y:S02]  /*00f0*/  F2I.FTZ.U32.TRUNC.NTZ R3, R2 ;  /* 0x0000000200037305 */ /* 0x000064000021f000 */
[----:B0-----:R-:W-:Y:S02]  /*0100*/  IMAD.MOV.U32 R2, RZ, RZ, RZ ;  /* 0x000000ffff027224 */ /* 0x001fe400078e00ff */
[----:B-1----:R-:W-:-:S04]  /*0110*/  IMAD.MOV R6, RZ, RZ, -R3 ;  /* 0x000000ffff067224 */ /* 0x002fc800078e0a03 */
[----:B------:R-:W-:-:S04]  /*0120*/  IMAD R5, R6, R7, RZ ;  /* 0x0000000706057224 */ /* 0x000fc800078e02ff */
[----:B------:R-:W-:-:S06]  /*0130*/  IMAD.HI.U32 R3, R3, R5, R2 ;  /* 0x0000000503037227 */ /* 0x000fcc00078e0002 */
[----:B------:R-:W-:-:S04]  /*0140*/  IMAD.HI.U32 R13, R3, R4, RZ ;  /* 0x00000004030d7227 */ /* 0x000fc800078e00ff */
[----:B------:R-:W-:-:S04]  /*0150*/  IMAD.MOV R2, RZ, RZ, -R13 ;  /* 0x000000ffff027224 */ /* 0x000fc800078e0a0d */
[----:B------:R-:W-:-:S05]  /*0160*/  IMAD R2, R7, R2, R4 ;  /* 0x0000000207027224 */ /* 0x000fca00078e0204 */
[----:B------:R-:W-:-:S13]  /*0170*/  ISETP.GT.U32.AND P1, PT, R7, R2, PT ;  /* 0x000000020700720c */ /* 0x000fda0003f24070 */
[----:B------:R-:W-:Y:S02]  /*0180*/  @!P1 IMAD.IADD R2, R2, 0x1, -R7 ;  /* 0x0000000102029824 */ /* 0x000fe400078e0a07 */
[----:B------:R-:W-:Y:S01]  /*0190*/  @!P1 VIADD R13, R13, 0x1 ;  /* 0x000000010d0d9836 */ /* 0x000fe20000000000 */
[----:B------:R-:W-:Y:S02]  /*01a0*/  ISETP.NE.AND P1, PT, R15, RZ, PT ;  /* 0x000000ff0f00720c */ /* 0x000fe40003f25270 */
[----:B------:R-:W-:Y:S02]  /*01b0*/  ISETP.GE.U32.AND P0, PT, R2, R7, PT ;  /* 0x000000070200720c */ /* 0x000fe40003f06070 */
[----:B------:R-:W-:-:S04]  /*01c0*/  LOP3.LUT R2, R0, R15, RZ, 0x3c, !PT ;  /* 0x0000000f00027212 */ /* 0x000fc800078e3cff */
[----:B------:R-:W-:-:S07]  /*01d0*/  ISETP.GE.AND P2, PT, R2, RZ, PT ;  /* 0x000000ff0200720c */ /* 0x000fce0003f46270 */
[----:B------:R-:W-:-:S06]  /*01e0*/  @P0 VIADD R13, R13, 0x1 ;  /* 0x000000010d0d0836 */ /* 0x000fcc0000000000 */
[----:B------:R-:W-:Y:S02]  /*01f0*/  @!P2 IADD3 R13, PT, PT, -R13, RZ, RZ ;  /* 0x000000ff0d0da210 */ /* 0x000fe40007ffe1ff */
[----:B------:R-:W-:-:S05]  /*0200*/  @!P1 LOP3.LUT R13, RZ, R15, RZ, 0x33, !PT ;  /* 0x0000000fff0d9212 */ /* 0x000fca00078e33ff */
[----:B------:R-:W-:-:S04]  /*0210*/  IMAD.MOV R3, RZ, RZ, -R13 ;  /* 0x000000ffff037224 */ /* 0x000fc800078e0a0d */
[----:B--2---:R-:W-:-:S05]  /*0220*/  IMAD R0, R3, UR5, R0 ;  /* 0x0000000503007c24 */ /* 0x004fca000f8e0200 */
[----:B------:R-:W-:-:S04]  /*0230*/  ISETP.GE.AND P0, PT, R0, UR5, PT ;  /* 0x0000000500007c0c */ /* 0x000fc8000bf06270 */
[----:B------:R-:W-:-:S13]  /*0240*/  ISETP.GE.OR P0, PT, R13, UR4, P0 ;  /* 0x000000040d007c0c */ /* 0x000fda0008706670 */
[----:B------:R-:W-:Y:S05]  /*0250*/  @P0 EXIT ;  /* 0x000000000000094d */ /* 0x000fea0003800000 */
[----:B------:R-:W0:Y:S01]  /*0260*/  LDCU UR7, c[0x0][0x388] ;  /* 0x00007100ff0777ac */ /* 0x000e220008000800 */
[----:B------:R-:W-:Y:S01]  /*0270*/  IMAD.MOV.U32 R9, RZ, RZ, RZ ;  /* 0x000000ffff097224 */ /* 0x000fe200078e00ff */
[----:B------:R-:W1:Y:S01]  /*0280*/  LDCU.64 UR4, c[0x0][0x358] ;  /* 0x00006b00ff0477ac */ /* 0x000e620008000a00 */
[----:B0-----:R-:W-:-:S09]  /*0290*/  UISETP.GE.AND UP0, UPT, UR7, 0x1, UPT ;  /* 0x000000010700788c */ /* 0x001fd2000bf06270 */
[----:B-1----:R-:W-:Y:S05]  /*02a0*/  BRA.U !UP0, `(.L_x_0) ;  /* 0x0000000508407547 */ /* 0x002fea000b800000 */
[----:B------:R-:W0:Y:S01]  /*02b0*/  I2F.F64 R4, R15 ;  /* 0x0000000f00047312 */ /* 0x000e220000201c00 */
[----:B------:R-:W-:Y:S01]  /*02c0*/  IMAD.MOV.U32 R6, RZ, RZ, 0x1 ;  /* 0x00000001ff067424 */ /* 0x000fe200078e00ff */
[----:B------:R-:W-:Y:S01]  /*02d0*/  BSSY.RECONVERGENT B0, `(.L_x_1) ;  /* 0x0000019000007945 */ /* 0x000fe20003800200 */
[----:B------:R-:W-:-:S05]  /*02e0*/  VIADD R12, R13, UR6 ;  /* 0x000000060d0c7c36 */ /* 0x000fca0008000000 */
[----:B0-----:R-:W0:Y:S02]  /*02f0*/  MUFU.RCP64H R7, R5 ;  /* 0x0000000500077308 */ /* 0x001e240000001800 */
[----:B0-----:R-:W-:-:S08]  /*0300*/  DFMA R2, -R4, R6, 1 ;  /* 0x3ff000000402742b */ /* 0x001fd00000000106 */
[----:B------:R-:W-:Y:S02]  /*0310*/  DFMA R8, R2, R2, R2 ;  /* 0x000000020208722b */ /* 0x000fe40000000002 */
[----:B------:R-:W0:Y:S06]  /*0320*/  I2F.F64 R2, R12 ;  /* 0x0000000c00027312 */ /* 0x000e2c0000201c00 */
[----:B------:R-:W-:-:S08]  /*0330*/  DFMA R8, R6, R8, R6 ;  /* 0x000000080608722b */ /* 0x000fd00000000006 */
[----:B------:R-:W-:Y:S02]  /*0340*/  DFMA R6, -R4, R8, 1 ;  /* 0x3ff000000406742b */ /* 0x000fe40000000108 */
[----:B0-----:R-:W-:-:S06]  /*0350*/  DMUL R10, R2, 4 ;  /* 0x40100000020a7828 */ /* 0x001fcc0000000000 */
[----:B------:R-:W-:-:S04]  /*0360*/  DFMA R6, R8, R6, R8 ;  /* 0x000000060806722b */ /* 0x000fc80000000008 */
[----:B------:R-:W-:-:S04]  /*0370*/  FSETP.GEU.AND P1, PT, |R11|, 6.5827683646048100446e-37, PT ;  /* 0x036000000b00780b */ /* 0x000fc80003f2e200 */
[----:B------:R-:W-:-:S08]  /*0380*/  DMUL R2, R10, R6 ;  /* 0x000000060a027228 */ /* 0x000fd00000000000 */
[----:B------:R-:W-:-:S08]  /*0390*/  DFMA R8, -R4, R2, R10 ;  /* 0x000000020408722b */ /* 0x000fd0000000010a */
[----:B------:R-:W-:-:S10]  /*03a0*/  DFMA R2, R6, R8, R2 ;  /* 0x000000080602722b */ /* 0x000fd40000000002 */
[----:B------:R-:W-:-:S05]  /*03b0*/  FFMA R6, RZ, R5, R3 ;  /* 0x00000005ff067223 */ /* 0x000fca0000000003 */
[----:B------:R-:W-:-:S13]  /*03c0*/  FSETP.GT.AND P0, PT, |R6|, 1.469367938527859385e-39, PT ;  /* 0x001000000600780b */ /* 0x000fda0003f04200 */
[----:B------:R-:W-:Y:S05]  /*03d0*/  @P0 BRA P1, `(.L_x_2) ;  /* 0x0000000000200947 */ /* 0x000fea0000800000 */
[----:B------:R-:W-:Y:S01]  /*03e0*/  IMAD.MOV.U32 R2, RZ, RZ, R10 ;  /* 0x000000ffff027224 */ /* 0x000fe200078e000a */
[----:B------:R-:W-:Y:S01]  /*03f0*/  MOV R6, R4 ;  /* 0x0000000400067202 */ /* 0x000fe20000000f00 */
[----:B------:R-:W-:Y:S01]  /*0400*/  IMAD.MOV.U32 R3, RZ, RZ, R11 ;  /* 0x000000ffff037224 */ /* 0x000fe200078e000b */
[----:B------:R-:W-:Y:S01]  /*0410*/  MOV R12, 0x440 ;  /* 0x00000440000c7802 */ /* 0x000fe20000000f00 */
[----:B------:R-:W-:-:S07]  /*0420*/  IMAD.MOV.U32 R9, RZ, RZ, R5 ;  /* 0x000000ffff097224 */ /* 0x000fce00078e0005 */
[----:B------:R-:W-:Y:S05]  /*0430*/  CALL.REL.NOINC `($__internal_0_$__cuda_sm20_div_rn_f64_full) ;  /* 0x0000000000f47944 */ /* 0x000fea0003c00000 */
[----:B------:R-:W-:Y:S02]  /*0440*/  IMAD.MOV.U32 R2, RZ, RZ, R14 ;  /* 0x000000ffff027224 */ /* 0x000fe400078e000e */
[----:B------:R-:W-:-:S07]  /*0450*/  IMAD.MOV.U32 R3, RZ, RZ, R15 ;  /* 0x000000ffff037224 */ /* 0x000fce00078e000f */
.L_x_2:
[----:B------:R-:W-:Y:S05]  /*0460*/  BSYNC.RECONVERGENT B0 ;  /* 0x0000000000007941 */ /* 0x000fea0003800200 */
.L_x_1:
[----:B------:R-:W0:Y:S01]  /*0470*/  LDCU UR7, c[0x0][0x38c] ;  /* 0x00007180ff0777ac */ /* 0x000e220008000800 */
[----:B------:R-:W-:Y:S01]  /*0480*/  IMAD.MOV.U32 R4, RZ, RZ, 0x1 ;  /* 0x00000001ff047424 */ /* 0x000fe200078e00ff */
[----:B------:R-:W-:Y:S01]  /*0490*/  BSSY.RECONVERGENT B0, `(.L_x_3) ;  /* 0x000001b000007945 */ /* 0x000fe20003800200 */
[----:B0-----:R-:W0:Y:S08]  /*04a0*/  I2F.F64 R6, UR7 ;  /* 0x0000000700067d12 */ /* 0x001e300008201c00 */
[----:B0-----:R-:W0:Y:S02]  /*04b0*/  MUFU.RCP64H R5, R7 ;  /* 0x0000000700057308 */ /* 0x001e240000001800 */
[----:B0-----:R-:W-:-:S08]  /*04c0*/  DFMA R8, -R6, R4, 1 ;  /* 0x3ff000000608742b */ /* 0x001fd00000000104 */
[----:B------:R-:W-:Y:S02]  /*04d0*/  DFMA R10, R8, R8, R8 ;  /* 0x00000008080a722b */ /* 0x000fe40000000008 */
[----:B------:R-:W0:Y:S06]  /*04e0*/  I2F.F64 R8, R0 ;  /* 0x0000000000087312 */ /* 0x000e2c0000201c00 */
[----:B------:R-:W-:-:S08]  /*04f0*/  DFMA R10, R4, R10, R4 ;  /* 0x0000000a040a722b */ /* 0x000fd00000000004 */
[----:B------:R-:W-:Y:S02]  /*0500*/  DFMA R4, -R6, R10, 1 ;  /* 0x3ff000000604742b */ /* 0x000fe4000000010a */
[----:B0-----:R-:W-:-:S06]  /*0510*/  DMUL R8, R8, 4 ;  /* 0x4010000008087828 */ /* 0x001fcc0000000000 */
[----:B------:R-:W-:Y:S02]  /*0520*/  DFMA R4, R10, R4, R10 ;  /* 0x000000040a04722b */ /* 0x000fe4000000000a */
[----:B------:R-:W-:Y:S02]  /*0530*/  DADD R10, R2, -2 ;  /* 0xc0000000020a7429 */ /* 0x000fe40000000000 */
[----:B------:R-:W-:-:S04]  /*0540*/  FSETP.GEU.AND P1, PT, |R9|, 6.5827683646048100446e-37, PT ;  /* 0x036000000900780b */ /* 0x000fc80003f2e200 */
[----:B------:R-:W-:-:S04]  /*0550*/  DMUL R14, R8, R4 ;  /* 0x00000004080e7228 */ /* 0x000fc80000000000 */
[----:B------:R-:W0:Y:S04]  /*0560*/  F2F.F32.F64 R10, R10 ;  /* 0x0000000a000a7310 */ /* 0x000e280000301000 */
[----:B------:R-:W-:-:S08]  /*0570*/  DFMA R2, -R6, R14, R8 ;  /* 0x0000000e0602722b */ /* 0x000fd00000000108 */
[----:B------:R-:W-:Y:S01]  /*0580*/  DFMA R2, R4, R2, R14 ;  /* 0x000000020402722b */ /* 0x000fe2000000000e */
[----:B0-----:R0:W1:Y:S09]  /*0590*/  F2F.F64.F32 R4, R10 ;  /* 0x0000000a00047310 */ /* 0x0010720000201800 */
[----:B------:R-:W-:-:S05]  /*05a0*/  FFMA R12, RZ, R7, R3 ;  /* 0x00000007ff0c7223 */ /* 0x000fca0000000003 */
[----:B------:R-:W-:-:S13]  /*05b0*/  FSETP.GT.AND P0, PT, |R12|, 1.469367938527859385e-39, PT ;  /* 0x001000000c00780b */ /* 0x000fda0003f04200 */
[----:B01----:R-:W-:Y:S05]  /*05c0*/  @P0 BRA P1, `(.L_x_4) ;  /* 0x00000000001c0947 */ /* 0x003fea0000800000 */
[----:B------:R-:W-:Y:S01]  /*05d0*/  IMAD.MOV.U32 R3, RZ, RZ, R9 ;  /* 0x000000ffff037224 */ /* 0x000fe200078e0009 */
[----:B------:R-:W-:Y:S01]  /*05e0*/  MOV R9, R7 ;  /* 0x0000000700097202 */ /* 0x000fe20000000f00 */
[----:B------:R-:W-:Y:S01]  /*05f0*/  IMAD.MOV.U32 R2, RZ, RZ, R8 ;  /* 0x000000ffff027224 */ /* 0x000fe200078e0008 */
[----:B------:R-:W-:-:S07]  /*0600*/  MOV R12, 0x620 ;  /* 0x00000620000c7802 */ /* 0x000fce0000000f00 */
[----:B------:R-:W-:Y:S05]  /*0610*/  CALL.REL.NOINC `($__internal_0_$__cuda_sm20_div_rn_f64_full) ;  /* 0x00000000007c7944 */ /* 0x000fea0003c00000 */
[----:B------:R-:W-:Y:S02]  /*0620*/  IMAD.MOV.U32 R2, RZ, RZ, R14 ;  /* 0x000000ffff027224 */ /* 0x000fe400078e000e */
[----:B------:R-:W-:-:S07]  /*0630*/  IMAD.MOV.U32 R3, RZ, RZ, R15 ;  /* 0x000000ffff037224 */ /* 0x000fce00078e000f */
.L_x_4:
[----:B------:R-:W-:Y:S05]  /*0640*/  BSYNC.RECONVERGENT B0 ;  /* 0x0000000000007941 */ /* 0x000fea0003800200 */
.L_x_3:
[----:B------:R-:W-:Y:S01]  /*0650*/  DADD R2, R2, -2 ;  /* 0xc000000002027429 */ /* 0x000fe20000000000 */
[----:B------:R-:W-:Y:S01]  /*0660*/  BSSY.RECONVERGENT B0, `(.L_x_0) ;  /* 0x0000014000007945 */ /* 0x000fe20003800200 */
[----:B------:R-:W-:Y:S01]  /*0670*/  CS2R R8, SRZ ;  /* 0x0000000000087805 */ /* 0x000fe2000001ff00 */
[----:B------:R-:W-:Y:S01]  /*0680*/  IMAD.MOV.U32 R10, RZ, RZ, RZ ;  /* 0x000000ffff0a7224 */ /* 0x000fe200078e00ff */
[----:B------:R-:W0:Y:S02]  /*0690*/  LDCU UR7, c[0x0][0x388] ;  /* 0x00007100ff0777ac */ /* 0x000e240008000800 */
[----:B------:R1:W2:Y:S05]  /*06a0*/  F2F.F32.F64 R12, R2 ;  /* 0x00000002000c7310 */ /* 0x0002aa0000301000 */
.L_x_5:
[----:B-1----:R-:W1:Y:S01]  /*06b0*/  F2F.F64.F32 R2, R10 ;  /* 0x0000000a00027310 */ /* 0x002e620000201800 */
[----:B------:R-:W-:-:S05]  /*06c0*/  VIADD R9, R9, 0x1 ;  /* 0x0000000109097836 */ /* 0x000fca0000000000 */
[----:B0-----:R-:W-:Y:S02]  /*06d0*/  ISETP.GE.AND P0, PT, R9, UR7, PT ;  /* 0x0000000709007c0c */ /* 0x001fe4000bf06270 */
[----:B------:R-:W0:Y:S01]  /*06e0*/  F2F.F64.F32 R6, R8 ;  /* 0x0000000800067310 */ /* 0x000e220000201800 */
[----:B-1----:R-:W-:-:S08]  /*06f0*/  DADD R2, R2, R2 ;  /* 0x0000000002027229 */ /* 0x002fd00000000002 */
[----:B0-----:R-:W-:Y:S01]  /*0700*/  DFMA R2, R2, R6, R4 ;  /* 0x000000060202722b */ /* 0x001fe20000000004 */
[----:B------:R-:W-:-:S05]  /*0710*/  FMUL R7, R8, R8 ;  /* 0x0000000808077220 */ /* 0x000fca0000400000 */
[----:B------:R-:W0:Y:S01]  /*0720*/  F2F.F32.F64 R8, R2 ;  /* 0x0000000200087310 */ /* 0x000e220000301000 */
[----:B------:R-:W-:-:S04]  /*0730*/  FFMA R7, R10, R10, -R7 ;  /* 0x0000000a0a077223 */ /* 0x000fc80000000807 */
[----:B--2---:R-:W-:-:S04]  /*0740*/  FADD R7, R12, R7 ;  /* 0x000000070c077221 */ /* 0x004fc80000000000 */
[----:B------:R-:W-:Y:S02]  /*0750*/  IMAD.MOV.U32 R10, RZ, RZ, R7 ;  /* 0x000000ffff0a7224 */ /* 0x000fe400078e0007 */
[----:B0-----:R-:W-:-:S04]  /*0760*/  FMUL R6, R8, R8 ;  /* 0x0000000808067220 */ /* 0x001fc80000400000 */
[----:B------:R-:W-:-:S05]  /*0770*/  FFMA R6, R7, R7, R6 ;  /* 0x0000000707067223 */ /* 0x000fca0000000006 */
[----:B------:R-:W-:-:S13]  /*0780*/  FSETP.LE.AND P1, PT, R6, 4, PT ;  /* 0x408000000600780b */ /* 0x000fda0003f23000 */
[----:B------:R-:W-:Y:S05]  /*0790*/  @!P0 BRA P1, `(.L_x_5) ;  /* 0xfffffffc00c48947 */ /* 0x000fea000083ffff */
[----:B------:R-:W-:Y:S05]  /*07a0*/  BSYNC.RECONVERGENT B0 ;  /* 0x0000000000007941 */ /* 0x000fea0003800200 */
.L_x_0:
[----:B------:R-:W0:Y:S01]  /*07b0*/  LDC.64 R2, c[0x0][0x380] ;  /* 0x0000e000ff027b82 */ /* 0x000e220000000a00 */
[----:B------:R-:W1:Y:S02]  /*07c0*/  LDCU UR8, c[0x0][0x390] ;  /* 0x00007200ff0877ac */ /* 0x000e640008000800 */
[----:B-1----:R-:W-:-:S04]  /*07d0*/  IMAD R13, R13, UR8, R0 ;  /* 0x000000080d0d7c24 */ /* 0x002fc8000f8e0200 */
[----:B0-----:R-:W-:-:S05]  /*07e0*/  IMAD.WIDE R2, R13, 0x4, R2 ;  /* 0x000000040d027825 */ /* 0x001fca00078e0202 */
[----:B------:R-:W-:Y:S01]  /*07f0*/  STG.E desc[UR4][R2.64], R9 ;  /* 0x0000000902007986 */ /* 0x000fe2000c101904 */
[----:B------:R-:W-:Y:S05]  /*0800*/  EXIT ;  /* 0x000000000000794d */ /* 0x000fea0003800000 */
        .weak           $__internal_0_$__cuda_sm20_div_rn_f64_full
        .type           $__internal_0_$__cuda_sm20_div_rn_f64_full,@function
        .size           $__internal_0_$__cuda_sm20_div_rn_f64_full,(.L_x_12 - $__internal_0_$__cuda_sm20_div_rn_f64_full)
$__internal_0_$__cuda_sm20_div_rn_f64_full:
[C---:B------:R-:W-:Y:S01]  /*0810*/  FSETP.GEU.AND P0, PT, |R9|.reuse, 1.469367938527859385e-39, PT ;  /* 0x001000000900780b */ /* 0x040fe20003f0e200 */
[----:B------:R-:W-:Y:S01]  /*0820*/  IMAD.MOV.U32 R8, RZ, RZ, R6 ;  /* 0x000000ffff087224 */ /* 0x000fe200078e0006 */
[C---:B------:R-:W-:Y:S01]  /*0830*/  LOP3.LUT R10, R9.reuse, 0x800fffff, RZ, 0xc0, !PT ;  /* 0x800fffff090a7812 */ /* 0x040fe200078ec0ff */
[----:B------:R-:W-:Y:S01]  /*0840*/  IMAD.MOV.U32 R7, RZ, RZ, R3 ;  /* 0x000000ffff077224 */ /* 0x000fe200078e0003 */
[----:B------:R-:W-:Y:S01]  /*0850*/  LOP3.LUT R20, R9, 0x7ff00000, RZ, 0xc0, !PT ;  /* 0x7ff0000009147812 */ /* 0x000fe200078ec0ff */
[----:B------:R-:W-:Y:S01]  /*0860*/  IMAD.MOV.U32 R16, RZ, RZ, 0x1 ;  /* 0x00000001ff107424 */ /* 0x000fe200078e00ff */
[----:B------:R-:W-:Y:S01]  /*0870*/  LOP3.LUT R11, R10, 0x3ff00000, RZ, 0xfc, !PT ;  /* 0x3ff000000a0b7812 */ /* 0x000fe200078efcff */
[----:B------:R-:W-:Y:S01]  /*0880*/  BSSY.RECONVERGENT B1, `(.L_x_6) ;  /* 0x0000054000017945 */ /* 0x000fe20003800200 */
[----:B------:R-:W-:Y:S01]  /*0890*/  MOV R10, R6 ;  /* 0x00000006000a7202 */ /* 0x000fe20000000f00 */
[----:B------:R-:W-:Y:S01]  /*08a0*/  IMAD.MOV.U32 R6, RZ, RZ, R2 ;  /* 0x000000ffff067224 */ /* 0x000fe200078e0002 */
[----:B------:R-:W-:-:S02]  /*08b0*/  FSETP.GEU.AND P2, PT, |R7|, 1.469367938527859385e-39, PT ;  /* 0x001000000700780b */ /* 0x000fc40003f4e200 */
[----:B------:R-:W-:Y:S01]  /*08c0*/  LOP3.LUT R15, R7, 0x7ff00000, RZ, 0xc0, !PT ;  /* 0x7ff00000070f7812 */ /* 0x000fe200078ec0ff */
[----:B------:R-:W-:-:S03]  /*08d0*/  @!P0 DMUL R10, R8, 8.98846567431157953865e+307 ;  /* 0x7fe00000080a8828 */ /* 0x000fc60000000000 */
[----:B------:R-:W-:-:S03]  /*08e0*/  ISETP.GE.U32.AND P1, PT, R15, R20, PT ;  /* 0x000000140f00720c */ /* 0x000fc60003f26070 */
[----:B------:R-:W0:Y:S04]  /*08f0*/  MUFU.RCP64H R17, R11 ;  /* 0x0000000b00117308 */ /* 0x000e280000001800 */
[----:B------:R-:W-:-:S04]  /*0900*/  @!P2 LOP3.LUT R14, R9, 0x7ff00000, RZ, 0xc0, !PT ;  /* 0x7ff00000090ea812 */ /* 0x000fc800078ec0ff */
[----:B------:R-:W-:Y:S01]  /*0910*/  @!P2 ISETP.GE.U32.AND P3, PT, R15, R14, PT ;  /* 0x0000000e0f00a20c */ /* 0x000fe20003f66070 */
[----:B------:R-:W-:-:S05]  /*0920*/  IMAD.MOV.U32 R14, RZ, RZ, 0x1ca00000 ;  /* 0x1ca00000ff0e7424 */ /* 0x000fca00078e00ff */
[----:B------:R-:W-:Y:S01]  /*0930*/  @!P2 SEL R19, R14, 0x63400000, !P3 ;  /* 0x634000000e13a807 */ /* 0x000fe20005800000 */
[----:B0-----:R-:W-:-:S03]  /*0940*/  DFMA R2, R16, -R10, 1 ;  /* 0x3ff000001002742b */ /* 0x001fc6000000080a */
[----:B------:R-:W-:-:S04]  /*0950*/  @!P2 LOP3.LUT R22, R19, 0x80000000, R7, 0xf8, !PT ;  /* 0x800000001316a812 */ /* 0x000fc800078ef807 */
[----:B------:R-:W-:Y:S01]  /*0960*/  @!P2 LOP3.LUT R23, R22, 0x100000, RZ, 0xfc, !PT ;  /* 0x001000001617a812 */ /* 0x000fe200078efcff */
[----:B------:R-:W-:Y:S01]  /*0970*/  @!P2 IMAD.MOV.U32 R22, RZ, RZ, RZ ;  /* 0x000000ffff16a224 */ /* 0x000fe200078e00ff */
[----:B------:R-:W-:-:S08]  /*0980*/  DFMA R2, R2, R2, R2 ;  /* 0x000000020202722b */ /* 0x000fd00000000002 */
[----:B------:R-:W-:Y:S01]  /*0990*/  DFMA R16, R16, R2, R16 ;  /* 0x000000021010722b */ /* 0x000fe20000000010 */
[----:B------:R-:W-:Y:S01]  /*09a0*/  SEL R3, R14, 0x63400000, !P1 ;  /* 0x634000000e037807 */ /* 0x000fe20004800000 */
[----:B------:R-:W-:-:S03]  /*09b0*/  IMAD.MOV.U32 R2, RZ, RZ, R6 ;  /* 0x000000ffff027224 */ /* 0x000fc600078e0006 */
[----:B------:R-:W-:-:S03]  /*09c0*/  LOP3.LUT R3, R3, 0x800fffff, R7, 0xf8, !PT ;  /* 0x800fffff03037812 */ /* 0x000fc600078ef807 */
[----:B------:R-:W-:-:S03]  /*09d0*/  DFMA R18, R16, -R10, 1 ;  /* 0x3ff000001012742b */ /* 0x000fc6000000080a */
[----:B------:R-:W-:Y:S01]  /*09e0*/  @!P2 DFMA R2, R2, 2, -R22 ;  /* 0x400000000202a82b */ /* 0x000fe20000000816 */
[----:B------:R-:W-:Y:S01]  /*09f0*/  MOV R22, R15 ;  /* 0x0000000f00167202 */ /* 0x000fe20000000f00 */
[----:B------:R-:W-:-:S03]  /*0a00*/  IMAD.MOV.U32 R23, RZ, RZ, R20 ;  /* 0x000000ffff177224 */ /* 0x000fc600078e0014 */
[----:B------:R-:W-:Y:S01]  /*0a10*/  DFMA R16, R16, R18, R16 ;  /* 0x000000121010722b */ /* 0x000fe20000000010 */
[----:B------:R-:W-:-:S04]  /*0a20*/  @!P0 LOP3.LUT R23, R11, 0x7ff00000, RZ, 0xc0, !PT ;  /* 0x7ff000000b178812 */ /* 0x000fc800078ec0ff */
[----:B------:R-:W-:Y:S01]  /*0a30*/  @!P2 LOP3.LUT R22, R3, 0x7ff00000, RZ, 0xc0, !PT ;  /* 0x7ff000000316a812 */ /* 0x000fe200078ec0ff */
[----:B------:R-:W-:Y:S02]  /*0a40*/  VIADD R25, R23, 0xffffffff ;  /* 0xffffffff17197836 */ /* 0x000fe40000000000 */
[----:B------:R-:W-:Y:S02]  /*0a50*/  DMUL R18, R16, R2 ;  /* 0x0000000210127228 */ /* 0x000fe40000000000 */
[----:B------:R-:W-:-:S05]  /*0a60*/  VIADD R24, R22, 0xffffffff ;  /* 0xffffffff16187836 */ /* 0x000fca0000000000 */
[----:B------:R-:W-:Y:S01]  /*0a70*/  ISETP.GT.U32.AND P0, PT, R24, 0x7feffffe, PT ;  /* 0x7feffffe1800780c */ /* 0x000fe20003f04070 */
[----:B------:R-:W-:-:S03]  /*0a80*/  DFMA R20, R18, -R10, R2 ;  /* 0x8000000a1214722b */ /* 0x000fc60000000002 */
[----:B------:R-:W-:-:S05]  /*0a90*/  ISETP.GT.U32.OR P0, PT, R25, 0x7feffffe, P0 ;  /* 0x7feffffe1900780c */ /* 0x000fca0000704470 */
[----:B------:R-:W-:-:S08]  /*0aa0*/  DFMA R16, R16, R20, R18 ;  /* 0x000000141010722b */ /* 0x000fd00000000012 */
[----:B------:R-:W-:Y:S05]  /*0ab0*/  @P0 BRA `(.L_x_7) ;  /* 0x00000000006c0947 */ /* 0x000fea0003800000 */
[----:B------:R-:W-:-:S04]  /*0ac0*/  LOP3.LUT R18, R9, 0x7ff00000, RZ, 0xc0, !PT ;  /* 0x7ff0000009127812 */ /* 0x000fc800078ec0ff */
[CC--:B------:R-:W-:Y:S02]  /*0ad0*/  VIADDMNMX R6, R15.reuse, -R18.reuse, 0xb9600000, !PT ;  /* 0xb96000000f067446 */ /* 0x0c0fe40007800912 */
[----:B------:R-:W-:Y:S02]  /*0ae0*/  ISETP.GE.U32.AND P0, PT, R15, R18, PT ;  /* 0x000000120f00720c */ /* 0x000fe40003f06070 */
[----:B------:R-:W-:Y:S02]  /*0af0*/  VIMNMX R6, PT, PT, R6, 0x46a00000, PT ;  /* 0x46a0000006067848 */ /* 0x000fe40003fe0100 */
[----:B------:R-:W-:-:S05]  /*0b00*/  SEL R7, R14, 0x63400000, !P0 ;  /* 0x634000000e077807 */ /* 0x000fca0004000000 */
[----:B------:R-:W-:Y:S02]  /*0b10*/  IMAD.IADD R18, R6, 0x1, -R7 ;  /* 0x0000000106127824 */ /* 0x000fe400078e0a07 */
[----:B------:R-:W-:Y:S02]  /*0b20*/  IMAD.MOV.U32 R6, RZ, RZ, RZ ;  /* 0x000000ffff067224 */ /* 0x000fe400078e00ff */
[----:B------:R-:W-:-:S06]  /*0b30*/  VIADD R7, R18, 0x7fe00000 ;  /* 0x7fe0000012077836 */ /* 0x000fcc0000000000 */
[----:B------:R-:W-:-:S10]  /*0b40*/  DMUL R14, R16, R6 ;  /* 0x00000006100e7228 */ /* 0x000fd40000000000 */
[----:B------:R-:W-:-:S13]  /*0b50*/  FSETP.GTU.AND P0, PT, |R15|, 1.469367938527859385e-39, PT ;  /* 0x001000000f00780b */ /* 0x000fda0003f0c200 */
[----:B------:R-:W-:Y:S05]  /*0b60*/  @P0 BRA `(.L_x_8) ;  /* 0x0000000000940947 */ /* 0x000fea0003800000 */
[----:B------:R-:W-:Y:S01]  /*0b70*/  DFMA R2, R16, -R10, R2 ;  /* 0x8000000a1002722b */ /* 0x000fe20000000002 */
[----:B------:R-:W-:-:S09]  /*0b80*/  MOV R6, RZ ;  /* 0x000000ff00067202 */ /* 0x000fd20000000f00 */
[C---:B------:R-:W-:Y:S02]  /*0b90*/  FSETP.NEU.AND P0, PT, R3.reuse, RZ, PT ;  /* 0x000000ff0300720b */ /* 0x040fe40003f0d000 */
[----:B------:R-:W-:-:S04]  /*0ba0*/  LOP3.LUT R9, R3, 0x80000000, R9, 0x48, !PT ;  /* 0x8000000003097812 */ /* 0x000fc800078e4809 */
[----:B------:R-:W-:-:S07]  /*0bb0*/  LOP3.LUT R7, R9, R7, RZ, 0xfc, !PT ;  /* 0x0000000709077212 */ /* 0x000fce00078efcff */
[----:B------:R-:W-:Y:S05]  /*0bc0*/  @!P0 BRA `(.L_x_8) ;  /* 0x00000000007c8947 */ /* 0x000fea0003800000 */
[----:B------:R-:W-:Y:S01]  /*0bd0*/  IMAD.MOV R3, RZ, RZ, -R18 ;  /* 0x000000ffff037224 */ /* 0x000fe200078e0a12 */
[----:B------:R-:W-:Y:S01]  /*0be0*/  DMUL.RP R6, R16, R6 ;  /* 0x0000000610067228 */ /* 0x000fe20000008000 */
[----:B------:R-:W-:-:S06]  /*0bf0*/  IMAD.MOV.U32 R2, RZ, RZ, RZ ;  /* 0x000000ffff027224 */ /* 0x000fcc00078e00ff */
[----:B------:R-:W-:-:S03]  /*0c00*/  DFMA R2, R14, -R2, R16 ;  /* 0x800000020e02722b */ /* 0x000fc60000000010 */
[----:B------:R-:W-:-:S03]  /*0c10*/  LOP3.LUT R9, R7, R9, RZ, 0x3c, !PT ;  /* 0x0000000907097212 */ /* 0x000fc600078e3cff */
[----:B------:R-:W-:-:S04]  /*0c20*/  IADD3 R2, PT, PT, -R18, -0x43300000, RZ ;  /* 0xbcd0000012027810 */ /* 0x000fc80007ffe1ff */
[----:B------:R-:W-:-:S04]  /*0c30*/  FSETP.NEU.AND P0, PT, |R3|, R2, PT ;  /* 0x000000020300720b */ /* 0x000fc80003f0d200 */
[----:B------:R-:W-:Y:S02]  /*0c40*/  FSEL R14, R6, R14, !P0 ;  /* 0x0000000e060e7208 */ /* 0x000fe40004000000 */
[----:B------:R-:W-:Y:S01]  /*0c50*/  FSEL R15, R9, R15, !P0 ;  /* 0x0000000f090f7208 */ /* 0x000fe20004000000 */
[----:B------:R-:W-:Y:S06]  /*0c60*/  BRA `(.L_x_8) ;  /* 0x0000000000547947 */ /* 0x000fec0003800000 */
.L_x_7:
[----:B------:R-:W-:-:S14]  /*0c70*/  DSETP.NAN.AND P0, PT, R6, R6, PT ;  /* 0x000000060600722a */ /* 0x000fdc0003f08000 */
[----:B------:R-:W-:Y:S05]  /*0c80*/  @P0 BRA `(.L_x_9) ;  /* 0x0000000000440947 */ /* 0x000fea0003800000 */
[----:B------:R-:W-:-:S14]  /*0c90*/  DSETP.NAN.AND P0, PT, R8, R8, PT ;  /* 0x000000080800722a */ /* 0x000fdc0003f08000 */
[----:B------:R-:W-:Y:S05]  /*0ca0*/  @P0 BRA `(.L_x_10) ;  /* 0x0000000000300947 */ /* 0x000fea0003800000 */
[----:B------:R-:W-:Y:S01]  /*0cb0*/  ISETP.NE.AND P0, PT, R22, R23, PT ;  /* 0x000000171600720c */ /* 0x000fe20003f05270 */
[----:B------:R-:W-:Y:S02]  /*0cc0*/  IMAD.MOV.U32 R14, RZ, RZ, 0x0 ;  /* 0x00000000ff0e7424 */ /* 0x000fe400078e00ff */
[----:B------:R-:W-:-:S10]  /*0cd0*/  IMAD.MOV.U32 R15, RZ, RZ, -0x80000 ;  /* 0xfff80000ff0f7424 */ /* 0x000fd400078e00ff */
[----:B------:R-:W-:Y:S05]  /*0ce0*/  @!P0 BRA `(.L_x_8) ;  /* 0x0000000000348947 */ /* 0x000fea0003800000 */
[----:B------:R-:W-:Y:S02]  /*0cf0*/  ISETP.NE.AND P0, PT, R22, 0x7ff00000, PT ;  /* 0x7ff000001600780c */ /* 0x000fe40003f05270 */
[----:B------:R-:W-:Y:S02]  /*0d00*/  LOP3.LUT R15, R7, 0x80000000, R9, 0x48, !PT ;  /* 0x80000000070f7812 */ /* 0x000fe400078e4809 */
[----:B------:R-:W-:-:S13]  /*0d10*/  ISETP.EQ.OR P0, PT, R23, RZ, !P0 ;  /* 0x000000ff1700720c */ /* 0x000fda0004702670 */
[----:B------:R-:W-:Y:S01]  /*0d20*/  @P0 LOP3.LUT R2, R15, 0x7ff00000, RZ, 0xfc, !PT ;  /* 0x7ff000000f020812 */ /* 0x000fe200078efcff */
[----:B------:R-:W-:Y:S02]  /*0d30*/  @!P0 IMAD.MOV.U32 R14, RZ, RZ, RZ ;  /* 0x000000ffff0e8224 */ /* 0x000fe400078e00ff */
[----:B------:R-:W-:Y:S01]  /*0d40*/  @P0 IMAD.MOV.U32 R14, RZ, RZ, RZ ;  /* 0x000000ffff0e0224 */ /* 0x000fe200078e00ff */
[----:B------:R-:W-:Y:S01]  /*0d50*/  @P0 MOV R15, R2 ;  /* 0x00000002000f0202 */ /* 0x000fe20000000f00 */
[----:B------:R-:W-:Y:S06]  /*0d60*/  BRA `(.L_x_8) ;  /* 0x0000000000147947 */ /* 0x000fec0003800000 */
.L_x_10:
[----:B------:R-:W-:Y:S01]  /*0d70*/  LOP3.LUT R15, R9, 0x80000, RZ, 0xfc, !PT ;  /* 0x00080000090f7812 */ /* 0x000fe200078efcff */
[----:B------:R-:W-:Y:S01]  /*0d80*/  IMAD.MOV.U32 R14, RZ, RZ, R8 ;  /* 0x000000ffff0e7224 */ /* 0x000fe200078e0008 */
[----:B------:R-:W-:Y:S06]  /*0d90*/  BRA `(.L_x_8) ;  /* 0x0000000000087947 */ /* 0x000fec0003800000 */
.L_x_9:
[----:B------:R-:W-:Y:S01]  /*0da0*/  LOP3.LUT R15, R7, 0x80000, RZ, 0xfc, !PT ;  /* 0x00080000070f7812 */ /* 0x000fe200078efcff */
[----:B------:R-:W-:-:S07]  /*0db0*/  IMAD.MOV.U32 R14, RZ, RZ, R6 ;  /* 0x000000ffff0e7224 */ /* 0x000fce00078e0006 */
.L_x_8:
[----:B------:R-:W-:Y:S05]  /*0dc0*/  BSYNC.RECONVERGENT B1 ;  /* 0x0000000000017941 */ /* 0x000fea0003800200 */
.L_x_6:
[----:B------:R-:W-:Y:S02]  /*0dd0*/  IMAD.MOV.U32 R2, RZ, RZ, R12 ;  /* 0x000000ffff027224 */ /* 0x000fe400078e000c */
[----:B------:R-:W-:-:S04]  /*0de0*/  IMAD.MOV.U32 R3, RZ, RZ, 0x0 ;  /* 0x00000000ff037424 */ /* 0x000fc800078e00ff */
[----:B------:R-:W-:Y:S05]  /*0df0*/  RET.REL.NODEC R2 `(mandelbrot) ;  /* 0xfffffff002807950 */ /* 0x000fea0003c3ffff */
.L_x_11:
[----:B------:R-:W-:-:S00]  /*0e00*/  BRA `(.L_x_11) ;  /* 0xfffffffc00fc7947 */ /* 0x000fc0000383ffff */
[----:B------:R-:W-:-:S00]  /*0e10*/  NOP ;  /* 0x0000000000007918 */ /* 0x000fc00000000000 */
        /* <DEDUP_REMOVED lines=14> */
.L_x_12:


//--------------------- .nv.shared.reserved.0     --------------------------
	.section	.nv.shared.reserved.0,"aw",@nobits
	.weak		__nv_reservedSMEM_offset_0_alias
	.size		__nv_reservedSMEM_offset_0_alias, 0, 64
	.other		__nv_reservedSMEM_offset_0_alias,@"STO_CUDA_RESERVED_SHARED STV_DEFAULT"
__nv_reservedSMEM_offset_0_alias:
	.zero		0
	.zero		64


//--------------------- .nv.constant0.mandelbrot  --------------------------
	.section	.nv.constant0.mandelbrot,"a",@progbits
	.sectionflags	@""
	.align	4
.nv.constant0.mandelbrot:
	.zero		924


//--------------------- SYMBOLS --------------------------

	.type		.nv.reservedSmem.offset0,@object
	.size		.nv.reservedSmem.offset0,0x4
